//
// Generated by NVIDIA NVVM Compiler
//
// Compiler Build ID: CL-36424714
// Cuda compilation tools, release 13.0, V13.0.88
// Based on NVVM 20.0.0
//

.version 9.0
.target sm_100
.address_size 64

	// .globl	_Z14computeLogSqrtPfi

.visible .entry _Z14computeLogSqrtPfi(
	.param .u64 .ptr .align 1 _Z14computeLogSqrtPfi_param_0,
	.param .u32 _Z14computeLogSqrtPfi_param_1
)
{
	.reg .pred 	%p<5>;
	.reg .b32 	%r<10>;
	.reg .b32 	%f<24>;
	.reg .b64 	%rd<5>;

	ld.param.u64 	%rd1, [_Z14computeLogSqrtPfi_param_0];
	ld.param.u32 	%r2, [_Z14computeLogSqrtPfi_param_1];
	mov.u32 	%r3, %ctaid.x;
	mov.u32 	%r4, %ntid.x;
	mov.u32 	%r5, %tid.x;
	mad.lo.s32 	%r1, %r3, %r4, %r5;
	setp.ge.s32 	%p1, %r1, %r2;
	@%p1 bra 	$L__BB0_2;
	cvta.to.global.u64 	%rd2, %rd1;
	mul.wide.s32 	%rd3, %r1, 4;
	add.s64 	%rd4, %rd2, %rd3;
	ld.global.f32 	%f1, [%rd4];
	sqrt.rn.f32 	%f2, %f1;
	setp.lt.f32 	%p2, %f2, 0f00800000;
	mul.f32 	%f3, %f2, 0f4B000000;
	selp.f32 	%f4, %f3, %f2, %p2;
	selp.f32 	%f5, 0fC1B80000, 0f00000000, %p2;
	mov.b32 	%r6, %f4;
	add.s32 	%r7, %r6, -1059760811;
	and.b32  	%r8, %r7, -8388608;
	sub.s32 	%r9, %r6, %r8;
	mov.b32 	%f6, %r9;
	cvt.rn.f32.s32 	%f7, %r8;
	fma.rn.f32 	%f8, %f7, 0f34000000, %f5;
	add.f32 	%f9, %f6, 0fBF800000;
	fma.rn.f32 	%f10, %f9, 0fBE055027, 0f3E1039F6;
	fma.rn.f32 	%f11, %f10, %f9, 0fBDF8CDCC;
	fma.rn.f32 	%f12, %f11, %f9, 0f3E0F2955;
	fma.rn.f32 	%f13, %f12, %f9, 0fBE2AD8B9;
	fma.rn.f32 	%f14, %f13, %f9, 0f3E4CED0B;
	fma.rn.f32 	%f15, %f14, %f9, 0fBE7FFF22;
	fma.rn.f32 	%f16, %f15, %f9, 0f3EAAAA78;
	fma.rn.f32 	%f17, %f16, %f9, 0fBF000000;
	mul.f32 	%f18, %f9, %f17;
	fma.rn.f32 	%f19, %f18, %f9, %f9;
	fma.rn.f32 	%f20, %f8, 0f3F317218, %f19;
	setp.gt.u32 	%p3, %r6, 2139095039;
	fma.rn.f32 	%f21, %f4, 0f7F800000, 0f7F800000;
	selp.f32 	%f22, %f21, %f20, %p3;
	setp.eq.f32 	%p4, %f4, 0f00000000;
	selp.f32 	%f23, 0fFF800000, %f22, %p4;
	st.global.f32 	[%rd4], %f23;
$L__BB0_2:
	ret;

}


// ===== COMPILED SASS (sm_100) =====

	.target	sm_100

	.elftype	@"ET_EXEC"


//--------------------- .note.nv.tkinfo           --------------------------
	.section	.note.nv.tkinfo,"",@"SHT_NOTE"
	.sectionflags	@"SHF_NOTE_NV_TKINFO"
	.tkinfo
        /*0018*/ 	.word	0x00000002
        /*0030*/ 	.string	""
        /*0030*/ 	.string	"ptxas"
        /*0030*/ 	.string	"Cuda compilation tools, release 13.0, V13.0.88"
        /*0030*/ 	.string	"Build cuda_13.0.r13.0/compiler.36424714_0"
        /*0030*/ 	.string	"-arch sm_100 -m 64 "



//--------------------- .note.nv.cuinfo           --------------------------
	.section	.note.nv.cuinfo,"",@"SHT_NOTE"
	.sectionflags	@"SHF_NOTE_NV_CUINFO"
        /*0018*/ 	.short	0x0002
        /*001a*/ 	.short	0x0064
        /*001c*/ 	.short	0x0082
	.zero		2


//--------------------- .nv.info                  --------------------------
	.section	.nv.info,"",@"SHT_CUDA_INFO"
	.align	4


	//----- nvinfo : EIATTR_REGCOUNT
	.align		4
        /*0000*/ 	.byte	0x04, 0x2f
        /*0002*/ 	.short	(.L_1 - .L_0)
	.align		4
.L_0:
        /*0004*/ 	.word	index@(_Z14computeLogSqrtPfi)
        /*0008*/ 	.word	0x0000000c


	//----- nvinfo : EIATTR_FRAME_SIZE
	.align		4
.L_1:
        /*000c*/ 	.byte	0x04, 0x11
        /*000e*/ 	.short	(.L_3 - .L_2)
	.align		4
.L_2:
        /*0010*/ 	.word	index@($__internal_0_$__cuda_sm20_sqrt_rn_f32_slowpath)
        /*0014*/ 	.word	0x00000000


	//----- nvinfo : EIATTR_FRAME_SIZE
	.align		4
.L_3:
        /*0018*/ 	.byte	0x04, 0x11
        /*001a*/ 	.short	(.L_5 - .L_4)
	.align		4
.L_4:
        /*001c*/ 	.word	index@(_Z14computeLogSqrtPfi)
        /*0020*/ 	.word	0x00000000


	//----- nvinfo : EIATTR_MIN_STACK_SIZE
	.align		4
.L_5:
        /*0024*/ 	.byte	0x04, 0x12
        /*0026*/ 	.short	(.L_7 - .L_6)
	.align		4
.L_6:
        /*0028*/ 	.word	index@(_Z14computeLogSqrtPfi)
        /*002c*/ 	.word	0x00000000
.L_7:


//--------------------- .nv.compat                --------------------------
	.section	.nv.compat,"",@"SHT_CUDA_COMPAT_INFO"
	.align	4
        /*0000*/ 	.byte	0x02, 0x09, 0x00, 0x00, 0x02, 0x02, 0x01, 0x00, 0x02, 0x05, 0x05, 0x00, 0x03, 0x07, 0x01, 0x01
        /*0010*/ 	.byte	0x02, 0x03, 0x00, 0x00, 0x02, 0x06, 0x01, 0x00, 0x04, 0x0b, 0x08, 0x00, 0x01, 0x00, 0x00, 0x00
        /*0020*/ 	.byte	0x00, 0x00, 0x00, 0x00


//--------------------- .nv.info._Z14computeLogSqrtPfi --------------------------
	.section	.nv.info._Z14computeLogSqrtPfi,"",@"SHT_CUDA_INFO"
	.sectionflags	@""
	.align	4


	//----- nvinfo : EIATTR_CUDA_API_VERSION
	.align		4
        /*0000*/ 	.byte	0x04, 0x37
        /*0002*/ 	.short	(.L_9 - .L_8)
.L_8:
        /*0004*/ 	.word	0x00000082


	//----- nvinfo : EIATTR_KPARAM_INFO
	.align		4
.L_9:
        /*0008*/ 	.byte	0x04, 0x17
        /*000a*/ 	.short	(.L_11 - .L_10)
.L_10:
        /*000c*/ 	.word	0x00000000
        /*0010*/ 	.short	0x0001
        /*0012*/ 	.short	0x0008
        /*0014*/ 	.byte	0x00, 0xf0, 0x11, 0x00


	//----- nvinfo : EIATTR_KPARAM_INFO
	.align		4
.L_11:
        /*0018*/ 	.byte	0x04, 0x17
        /*001a*/ 	.short	(.L_13 - .L_12)
.L_12:
        /*001c*/ 	.word	0x00000000
        /*0020*/ 	.short	0x0000
        /*0022*/ 	.short	0x0000
        /*0024*/ 	.byte	0x00, 0xf5, 0x21, 0x00


	//----- nvinfo : EIATTR_SPARSE_MMA_MASK
	.align		4
.L_13:
        /*0028*/ 	.byte	0x03, 0x50
        /*002a*/ 	.short	0x0000


	//----- nvinfo : EIATTR_MAXREG_COUNT
	.align		4
        /*002c*/ 	.byte	0x03, 0x1b
        /*002e*/ 	.short	0x00ff


	//----- nvinfo : EIATTR_MERCURY_ISA_VERSION
	.align		4
        /*0030*/ 	.byte	0x03, 0x5f
        /*0032*/ 	.short	0x0101


	//----- nvinfo : EIATTR_VRC_CTA_INIT_COUNT
	.align		4
        /*0034*/ 	.byte	0x02, 0x4a
	.zero		1
	.zero		1


	//----- nvinfo : EIATTR_EXIT_INSTR_OFFSETS
	.align		4
        /*0038*/ 	.byte	0x04, 0x1c
        /*003a*/ 	.short	(.L_15 - .L_14)


	//   ....[0]....
.L_14:
        /*003c*/ 	.word	0x00000070


	//   ....[1]....
        /*0040*/ 	.word	0x00000350


	//----- nvinfo : EIATTR_CRS_STACK_SIZE
	.align		4
.L_15:
        /*0044*/ 	.byte	0x04, 0x1e
        /*0046*/ 	.short	(.L_17 - .L_16)
.L_16:
        /*0048*/ 	.word	0x00000000


	//----- nvinfo : EIATTR_CBANK_PARAM_SIZE
	.align		4
.L_17:
        /*004c*/ 	.byte	0x03, 0x19
        /*004e*/ 	.short	0x000c


	//----- nvinfo : EIATTR_PARAM_CBANK
	.align		4
        /*0050*/ 	.byte	0x04, 0x0a
        /*0052*/ 	.short	(.L_19 - .L_18)
	.align		4
.L_18:
        /*0054*/ 	.word	index@(.nv.constant0._Z14computeLogSqrtPfi)
        /*0058*/ 	.short	0x0380
        /*005a*/ 	.short	0x000c


	//----- nvinfo : EIATTR_SW_WAR
	.align		4
.L_19:
        /*005c*/ 	.byte	0x04, 0x36
        /*005e*/ 	.short	(.L_21 - .L_20)
.L_20:
        /*0060*/ 	.word	0x00000008
.L_21:


//--------------------- .nv.callgraph             --------------------------
	.section	.nv.callgraph,"",@"SHT_CUDA_CALLGRAPH"
	.align	4
	.sectionentsize	8
	.align		4
        /*0000*/ 	.word	0x00000000
	.align		4
        /*0004*/ 	.word	0xffffffff
	.align		4
        /*0008*/ 	.word	0x00000000
	.align		4
        /*000c*/ 	.word	0xfffffffe
	.align		4
        /*0010*/ 	.word	0x00000000
	.align		4
        /*0014*/ 	.word	0xfffffffd
	.align		4
        /*0018*/ 	.word	0x00000000
	.align		4
        /*001c*/ 	.word	0xfffffffc


//--------------------- .text._Z14computeLogSqrtPfi --------------------------
	.section	.text._Z14computeLogSqrtPfi,"ax",@progbits
	.align	128
        .global         _Z14computeLogSqrtPfi
        .type           _Z14computeLogSqrtPfi,@function
        .size           _Z14computeLogSqrtPfi,(.L_x_5 - _Z14computeLogSqrtPfi)
        .other          _Z14computeLogSqrtPfi,@"STO_CUDA_ENTRY STV_DEFAULT"
_Z14computeLogSqrtPfi:
.text._Z14computeLogSqrtPfi:
[----:B------:R-:W-:Y:S01]  /*0000*/  LDC R1, c[0x0][0x37c] ;  /* 0x0000df00ff017b82 */ /* 0x000fe20000000800 */
[----:B------:R-:W0:Y:S07]  /*0010*/  S2R R0, SR_TID.X ;  /* 0x0000000000007919 */ /* 0x000e2e0000002100 */
[----:B------:R-:W0:Y:S01]  /*0020*/  S2UR UR4, SR_CTAID.X ;  /* 0x00000000000479c3 */ /* 0x000e220000002500 */
[----:B------:R-:W1:Y:S07]  /*0030*/  LDCU UR5, c[0x0][0x388] ;  /* 0x00007100ff0577ac */ /* 0x000e6e0008000800 */
[----:B------:R-:W0:Y:S02]  /*0040*/  LDC R5, c[0x0][0x360] ;  /* 0x0000d800ff057b82 */ /* 0x000e240000000800 */
[----:B0-----:R-:W-:-:S05]  /*0050*/  IMAD R5, R5, UR4, R0 ;  /* 0x0000000405057c24 */ /* 0x001fca000f8e0200 */
[----:B-1----:R-:W-:-:S13]  /*0060*/  ISETP.GE.AND P0, PT, R5, UR5, PT ;  /* 0x0000000505007c0c */ /* 0x002fda000bf06270 */
[----:B------:R-:W-:Y:S05]  /*0070*/  @P0 EXIT ;  /* 0x000000000000094d */ /* 0x000fea0003800000 */
[----:B------:R-:W0:Y:S01]  /*0080*/  LDC.64 R2, c[0x0][0x380] ;  /* 0x0000e000ff027b82 */ /* 0x000e220000000a00 */
[----:B------:R-:W1:Y:S01]  /*0090*/  LDCU.64 UR4, c[0x0][0x358] ;  /* 0x00006b00ff0477ac */ /* 0x000e620008000a00 */
[----:B0-----:R-:W-:-:S05]  /*00a0*/  IMAD.WIDE R2, R5, 0x4, R2 ;  /* 0x0000000405027825 */ /* 0x001fca00078e0202 */
[----:B-1----:R-:W2:Y:S01]  /*00b0*/  LDG.E R0, desc[UR4][R2.64] ;  /* 0x0000000402007981 */ /* 0x002ea2000c1e1900 */
[----:B------:R-:W-:Y:S01]  /*00c0*/  BSSY.RECONVERGENT B0, `(.L_x_0) ;  /* 0x000000c000007945 */ /* 0x000fe20003800200 */
[----:B--2---:R-:W-:Y:S01]  /*00d0*/  IADD3 R4, PT, PT, R0, -0xd000000, RZ ;  /* 0xf300000000047810 */ /* 0x004fe20007ffe0ff */
[----:B------:R0:W1:Y:S03]  /*00e0*/  MUFU.RSQ R5, R0 ;  /* 0x0000000000057308 */ /* 0x0000660000001400 */
[----:B------:R-:W-:-:S13]  /*00f0*/  ISETP.GT.U32.AND P0, PT, R4, 0x727fffff, PT ;  /* 0x727fffff0400780c */ /* 0x000fda0003f04070 */
[----:B0-----:R-:W-:Y:S05]  /*0100*/  @!P0 BRA `(.L_x_1) ;  /* 0x00000000000c8947 */ /* 0x001fea0003800000 */
[----:B------:R-:W-:-:S07]  /*0110*/  MOV R9, 0x130 ;  /* 0x0000013000097802 */ /* 0x000fce0000000f00 */
[----:B-1----:R-:W-:Y:S05]  /*0120*/  CALL.REL.NOINC `($__internal_0_$__cuda_sm20_sqrt_rn_f32_slowpath) ;  /* 0x00000000008c7944 */ /* 0x002fea0003c00000 */
[----:B------:R-:W-:Y:S05]  /*0130*/  BRA `(.L_x_2) ;  /* 0x0000000000107947 */ /* 0x000fea0003800000 */
.L_x_1:
[----:B-1----:R-:W-:Y:S01]  /*0140*/  FMUL.FTZ R7, R0, R5 ;  /* 0x0000000500077220 */ /* 0x002fe20000410000 */
[----:B------:R-:W-:-:S03]  /*0150*/  FMUL.FTZ R5, R5, 0.5 ;  /* 0x3f00000005057820 */ /* 0x000fc60000410000 */
[----:B------:R-:W-:-:S04]  /*0160*/  FFMA R0, -R7, R7, R0 ;  /* 0x0000000707007223 */ /* 0x000fc80000000100 */
[----:B------:R-:W-:-:S07]  /*0170*/  FFMA R0, R0, R5, R7 ;  /* 0x0000000500007223 */ /* 0x000fce0000000007 */
.L_x_2:
[----:B------:R-:W-:Y:S05]  /*0180*/  BSYNC.RECONVERGENT B0 ;  /* 0x0000000000007941 */ /* 0x000fea0003800200 */
.L_x_0:
[----:B------:R-:W-:Y:S01]  /*0190*/  MOV R9, R0 ;  /* 0x0000000000097202 */ /* 0x000fe20000000f00 */
[----:B------:R-:W-:-:S03]  /*01a0*/  HFMA2 R5, -RZ, RZ, 1.5048828125, 33.21875 ;  /* 0x3e055027ff057431 */ /* 0x000fc600000001ff */
[----:B------:R-:W-:-:S13]  /*01b0*/  FSETP.GEU.AND P0, PT, R9, 1.175494350822287508e-38, PT ;  /* 0x008000000900780b */ /* 0x000fda0003f0e000 */
[----:B------:R-:W-:-:S05]  /*01c0*/  @!P0 FMUL R9, R9, 8388608 ;  /* 0x4b00000009098820 */ /* 0x000fca0000400000 */
[----:B------:R-:W-:-:S04]  /*01d0*/  IADD3 R0, PT, PT, R9, -0x3f2aaaab, RZ ;  /* 0xc0d5555509007810 */ /* 0x000fc80007ffe0ff */
[----:B------:R-:W-:-:S04]  /*01e0*/  LOP3.LUT R4, R0, 0xff800000, RZ, 0xc0, !PT ;  /* 0xff80000000047812 */ /* 0x000fc800078ec0ff */
[----:B------:R-:W-:-:S05]  /*01f0*/  IADD3 R0, PT, PT, R9, -R4, RZ ;  /* 0x8000000409007210 */ /* 0x000fca0007ffe0ff */
[----:B------:R-:W-:Y:S01]  /*0200*/  FADD R6, R0, -1 ;  /* 0xbf80000000067421 */ /* 0x000fe20000000000 */
[----:B------:R-:W-:Y:S02]  /*0210*/  FSEL R0, RZ, -23, P0 ;  /* 0xc1b80000ff007808 */ /* 0x000fe40000000000 */
[----:B------:R-:W-:Y:S01]  /*0220*/  ISETP.GT.U32.AND P0, PT, R9, 0x7f7fffff, PT ;  /* 0x7f7fffff0900780c */ /* 0x000fe20003f04070 */
[----:B------:R-:W-:-:S04]  /*0230*/  FFMA R5, R6, -R5, 0.14084610342979431152 ;  /* 0x3e1039f606057423 */ /* 0x000fc80000000805 */
[----:B------:R-:W-:-:S04]  /*0240*/  FFMA R5, R6, R5, -0.12148627638816833496 ;  /* 0xbdf8cdcc06057423 */ /* 0x000fc80000000005 */
[----:B------:R-:W-:-:S04]  /*0250*/  FFMA R5, R6, R5, 0.13980610668659210205 ;  /* 0x3e0f295506057423 */ /* 0x000fc80000000005 */
[----:B------:R-:W-:-:S04]  /*0260*/  FFMA R5, R6, R5, -0.16684235632419586182 ;  /* 0xbe2ad8b906057423 */ /* 0x000fc80000000005 */
[----:B------:R-:W-:-:S04]  /*0270*/  FFMA R5, R6, R5, 0.20012299716472625732 ;  /* 0x3e4ced0b06057423 */ /* 0x000fc80000000005 */
[----:B------:R-:W-:-:S04]  /*0280*/  FFMA R5, R6, R5, -0.24999669194221496582 ;  /* 0xbe7fff2206057423 */ /* 0x000fc80000000005 */
[----:B------:R-:W-:-:S04]  /*0290*/  FFMA R5, R6, R5, 0.33333182334899902344 ;  /* 0x3eaaaa7806057423 */ /* 0x000fc80000000005 */
[C---:B------:R-:W-:Y:S01]  /*02a0*/  FFMA R7, R6.reuse, R5, -0.5 ;  /* 0xbf00000006077423 */ /* 0x040fe20000000005 */
[----:B------:R-:W-:Y:S02]  /*02b0*/  I2FP.F32.S32 R5, R4 ;  /* 0x0000000400057245 */ /* 0x000fe40000201400 */
[----:B------:R-:W-:Y:S01]  /*02c0*/  MOV R4, 0x7f800000 ;  /* 0x7f80000000047802 */ /* 0x000fe20000000f00 */
[C---:B------:R-:W-:Y:S02]  /*02d0*/  FMUL R7, R6.reuse, R7 ;  /* 0x0000000706077220 */ /* 0x040fe40000400000 */
[----:B------:R-:W-:Y:S02]  /*02e0*/  FFMA R0, R5, 1.1920928955078125e-07, R0 ;  /* 0x3400000005007823 */ /* 0x000fe40000000000 */
[----:B------:R-:W-:-:S04]  /*02f0*/  FFMA R7, R6, R7, R6 ;  /* 0x0000000706077223 */ /* 0x000fc80000000006 */
[----:B------:R-:W-:Y:S01]  /*0300*/  FFMA R0, R0, 0.69314718246459960938, R7 ;  /* 0x3f31721800007823 */ /* 0x000fe20000000007 */
[C---:B------:R-:W-:Y:S01]  /*0310*/  @P0 FFMA R0, R9.reuse, R4, +INF ;  /* 0x7f80000009000423 */ /* 0x040fe20000000004 */
[----:B------:R-:W-:-:S04]  /*0320*/  FSETP.NEU.AND P0, PT, R9, RZ, PT ;  /* 0x000000ff0900720b */ /* 0x000fc80003f0d000 */
[----:B------:R-:W-:-:S05]  /*0330*/  FSEL R5, R0, -INF , P0 ;  /* 0xff80000000057808 */ /* 0x000fca0000000000 */
[----:B------:R-:W-:Y:S01]  /*0340*/  STG.E desc[UR4][R2.64], R5 ;  /* 0x0000000502007986 */ /* 0x000fe2000c101904 */
[----:B------:R-:W-:Y:S05]  /*0350*/  EXIT ;  /* 0x000000000000794d */ /* 0x000fea0003800000 */
        .weak           $__internal_0_$__cuda_sm20_sqrt_rn_f32_slowpath
        .type           $__internal_0_$__cuda_sm20_sqrt_rn_f32_slowpath,@function
        .size           $__internal_0_$__cuda_sm20_sqrt_rn_f32_slowpath,(.L_x_5 - $__internal_0_$__cuda_sm20_sqrt_rn_f32_slowpath)
$__internal_0_$__cuda_sm20_sqrt_rn_f32_slowpath:
[----:B------:R-:W-:-:S13]  /*0360*/  LOP3.LUT P0, RZ, R0, 0x7fffffff, RZ, 0xc0, !PT ;  /* 0x7fffffff00ff7812 */ /* 0x000fda000780c0ff */
[----:B------:R-:W-:Y:S01]  /*0370*/  @!P0 MOV R4, R0 ;  /* 0x0000000000048202 */ /* 0x000fe20000000f00 */
[----:B------:R-:W-:Y:S06]  /*0380*/  @!P0 BRA `(.L_x_3) ;  /* 0x0000000000408947 */ /* 0x000fec0003800000 */
[----:B------:R-:W-:-:S13]  /*0390*/  FSETP.GEU.FTZ.AND P0, PT, R0, RZ, PT ;  /* 0x000000ff0000720b */ /* 0x000fda0003f1e000 */
[----:B------:R-:W-:Y:S01]  /*03a0*/  @!P0 MOV R4, 0x7fffffff ;  /* 0x7fffffff00048802 */ /* 0x000fe20000000f00 */
[----:B------:R-:W-:Y:S06]  /*03b0*/  @!P0 BRA `(.L_x_3) ;  /* 0x0000000000348947 */ /* 0x000fec0003800000 */
[----:B------:R-:W-:-:S13]  /*03c0*/  FSETP.GTU.FTZ.AND P0, PT, |R0|, +INF , PT ;  /* 0x7f8000000000780b */ /* 0x000fda0003f1c200 */
[----:B------:R-:W-:Y:S01]  /*03d0*/  @P0 FADD.FTZ R4, R0, 1 ;  /* 0x3f80000000040421 */ /* 0x000fe20000010000 */
[----:B------:R-:W-:Y:S06]  /*03e0*/  @P0 BRA `(.L_x_3) ;  /* 0x0000000000280947 */ /* 0x000fec0003800000 */
[----:B------:R-:W-:-:S13]  /*03f0*/  FSETP.NEU.FTZ.AND P0, PT, |R0|, +INF , PT ;  /* 0x7f8000000000780b */ /* 0x000fda0003f1d200 */
[----:B------:R-:W-:-:S04]  /*0400*/  @P0 FFMA R5, R0, 1.84467440737095516160e+19, RZ ;  /* 0x5f80000000050823 */ /* 0x000fc800000000ff */
[----:B------:R-:W0:Y:S02]  /*0410*/  @P0 MUFU.RSQ R4, R5 ;  /* 0x0000000500040308 */ /* 0x000e240000001400 */
[----:B0-----:R-:W-:Y:S01]  /*0420*/  @P0 FMUL.FTZ R6, R5, R4 ;  /* 0x0000000405060220 */ /* 0x001fe20000410000 */
[----:B------:R-:W-:Y:S01]  /*0430*/  @P0 FMUL.FTZ R8, R4, 0.5 ;  /* 0x3f00000004080820 */ /* 0x000fe20000410000 */
[----:B------:R-:W-:Y:S02]  /*0440*/  @!P0 MOV R4, R0 ;  /* 0x0000000000048202 */ /* 0x000fe40000000f00 */
[----:B------:R-:W-:-:S04]  /*0450*/  @P0 FADD.FTZ R7, -R6, -RZ ;  /* 0x800000ff06070221 */ /* 0x000fc80000010100 */
[----:B------:R-:W-:-:S04]  /*0460*/  @P0 FFMA R7, R6, R7, R5 ;  /* 0x0000000706070223 */ /* 0x000fc80000000005 */
[----:B------:R-:W-:-:S04]  /*0470*/  @P0 FFMA R7, R7, R8, R6 ;  /* 0x0000000807070223 */ /* 0x000fc80000000006 */
[----:B------:R-:W-:-:S07]  /*0480*/  @P0 FMUL.FTZ R4, R7, 2.3283064365386962891e-10 ;  /* 0x2f80000007040820 */ /* 0x000fce0000410000 */
.L_x_3:
[----:B------:R-:W-:Y:S01]  /*0490*/  HFMA2 R5, -RZ, RZ, 0, 0 ;  /* 0x00000000ff057431 */ /* 0x000fe200000001ff */
[----:B------:R-:W-:Y:S02]  /*04a0*/  MOV R0, R4 ;  /* 0x0000000400007202 */ /* 0x000fe40000000f00 */
[----:B------:R-:W-:-:S04]  /*04b0*/  MOV R4, R9 ;  /* 0x0000000900047202 */ /* 0x000fc80000000f00 */
[----:B------:R-:W-:Y:S05]  /*04c0*/  RET.REL.NODEC R4 `(_Z14computeLogSqrtPfi) ;  /* 0xfffffff804cc7950 */ /* 0x000fea0003c3ffff */
.L_x_4:
[----:B------:R-:W-:-:S00]  /*04d0*/  BRA `(.L_x_4) ;  /* 0xfffffffc00fc7947 */ /* 0x000fc0000383ffff */
[----:B------:R-:W-:-:S00]  /*04e0*/  NOP ;  /* 0x0000000000007918 */ /* 0x000fc00000000000 */
        /* <DEDUP_REMOVED lines=9> */
.L_x_5:


//--------------------- .nv.shared.reserved.0     --------------------------
	.section	.nv.shared.reserved.0,"aw",@nobits
	.weak		__nv_reservedSMEM_offset_0_alias
	.size		__nv_reservedSMEM_offset_0_alias, 0, 64
	.other		__nv_reservedSMEM_offset_0_alias,@"STO_CUDA_RESERVED_SHARED STV_DEFAULT"
__nv_reservedSMEM_offset_0_alias:
	.zero		0
	.zero		64


//--------------------- .nv.constant0._Z14computeLogSqrtPfi --------------------------
	.section	.nv.constant0._Z14computeLogSqrtPfi,"a",@progbits
	.sectionflags	@""
	.align	4
.nv.constant0._Z14computeLogSqrtPfi:
	.zero		908


//--------------------- SYMBOLS --------------------------

	.type		.nv.reservedSmem.offset0,@object
	.size		.nv.reservedSmem.offset0,0x4
